//
// Generated by NVIDIA NVVM Compiler
//
// Compiler Build ID: CL-36424714
// Cuda compilation tools, release 13.0, V13.0.88
// Based on NVVM 20.0.0
//

.version 9.0
.target sm_100
.address_size 64

	// .globl	_Z9vectorIncPiS_i

.visible .entry _Z9vectorIncPiS_i(
	.param .u64 .ptr .align 1 _Z9vectorIncPiS_i_param_0,
	.param .u64 .ptr .align 1 _Z9vectorIncPiS_i_param_1,
	.param .u32 _Z9vectorIncPiS_i_param_2
)
{
	.reg .pred 	%p<2>;
	.reg .b32 	%r<8>;
	.reg .b64 	%rd<8>;

	ld.param.u64 	%rd1, [_Z9vectorIncPiS_i_param_0];
	ld.param.u64 	%rd2, [_Z9vectorIncPiS_i_param_1];
	ld.param.u32 	%r2, [_Z9vectorIncPiS_i_param_2];
	mov.u32 	%r3, %ntid.x;
	mov.u32 	%r4, %ctaid.x;
	mov.u32 	%r5, %tid.x;
	mad.lo.s32 	%r1, %r3, %r4, %r5;
	setp.ge.s32 	%p1, %r1, %r2;
	@%p1 bra 	$L__BB0_2;
	cvta.to.global.u64 	%rd3, %rd1;
	cvta.to.global.u64 	%rd4, %rd2;
	mul.wide.s32 	%rd5, %r1, 4;
	add.s64 	%rd6, %rd3, %rd5;
	ld.global.u32 	%r6, [%rd6];
	add.s32 	%r7, %r6, 1;
	add.s64 	%rd7, %rd4, %rd5;
	st.global.u32 	[%rd7], %r7;
$L__BB0_2:
	ret;

}


// ===== COMPILED SASS (sm_100) =====

	.target	sm_100

	.elftype	@"ET_EXEC"


//--------------------- .note.nv.tkinfo           --------------------------
	.section	.note.nv.tkinfo,"",@"SHT_NOTE"
	.sectionflags	@"SHF_NOTE_NV_TKINFO"
	.tkinfo
        /*0018*/ 	.word	0x00000002
        /*0030*/ 	.string	""
        /*0030*/ 	.string	"ptxas"
        /*0030*/ 	.string	"Cuda compilation tools, release 13.0, V13.0.88"
        /*0030*/ 	.string	"Build cuda_13.0.r13.0/compiler.36424714_0"
        /*0030*/ 	.string	"-arch sm_100 -m 64 "



//--------------------- .note.nv.cuinfo           --------------------------
	.section	.note.nv.cuinfo,"",@"SHT_NOTE"
	.sectionflags	@"SHF_NOTE_NV_CUINFO"
        /*0018*/ 	.short	0x0002
        /*001a*/ 	.short	0x0064
        /*001c*/ 	.short	0x0082
	.zero		2


//--------------------- .nv.info                  --------------------------
	.section	.nv.info,"",@"SHT_CUDA_INFO"
	.align	4


	//----- nvinfo : EIATTR_REGCOUNT
	.align		4
        /*0000*/ 	.byte	0x04, 0x2f
        /*0002*/ 	.short	(.L_1 - .L_0)
	.align		4
.L_0:
        /*0004*/ 	.word	index@(_Z9vectorIncPiS_i)
        /*0008*/ 	.word	0x0000000a


	//----- nvinfo : EIATTR_FRAME_SIZE
	.align		4
.L_1:
        /*000c*/ 	.byte	0x04, 0x11
        /*000e*/ 	.short	(.L_3 - .L_2)
	.align		4
.L_2:
        /*0010*/ 	.word	index@(_Z9vectorIncPiS_i)
        /*0014*/ 	.word	0x00000000


	//----- nvinfo : EIATTR_MIN_STACK_SIZE
	.align		4
.L_3:
        /*0018*/ 	.byte	0x04, 0x12
        /*001a*/ 	.short	(.L_5 - .L_4)
	.align		4
.L_4:
        /*001c*/ 	.word	index@(_Z9vectorIncPiS_i)
        /*0020*/ 	.word	0x00000000
.L_5:


//--------------------- .nv.compat                --------------------------
	.section	.nv.compat,"",@"SHT_CUDA_COMPAT_INFO"
	.align	4
        /*0000*/ 	.byte	0x02, 0x09, 0x00, 0x00, 0x02, 0x02, 0x01, 0x00, 0x02, 0x05, 0x05, 0x00, 0x03, 0x07, 0x01, 0x01
        /*0010*/ 	.byte	0x02, 0x03, 0x00, 0x00, 0x02, 0x06, 0x01, 0x00, 0x04, 0x0b, 0x08, 0x00, 0x09, 0x00, 0x00, 0x00
        /*0020*/ 	.byte	0x00, 0x00, 0x00, 0x00


//--------------------- .nv.info._Z9vectorIncPiS_i --------------------------
	.section	.nv.info._Z9vectorIncPiS_i,"",@"SHT_CUDA_INFO"
	.sectionflags	@""
	.align	4


	//----- nvinfo : EIATTR_CUDA_API_VERSION
	.align		4
        /*0000*/ 	.byte	0x04, 0x37
        /*0002*/ 	.short	(.L_7 - .L_6)
.L_6:
        /*0004*/ 	.word	0x00000082


	//----- nvinfo : EIATTR_KPARAM_INFO
	.align		4
.L_7:
        /*0008*/ 	.byte	0x04, 0x17
        /*000a*/ 	.short	(.L_9 - .L_8)
.L_8:
        /*000c*/ 	.word	0x00000000
        /*0010*/ 	.short	0x0002
        /*0012*/ 	.short	0x0010
        /*0014*/ 	.byte	0x00, 0xf0, 0x11, 0x00


	//----- nvinfo : EIATTR_KPARAM_INFO
	.align		4
.L_9:
        /*0018*/ 	.byte	0x04, 0x17
        /*001a*/ 	.short	(.L_11 - .L_10)
.L_10:
        /*001c*/ 	.word	0x00000000
        /*0020*/ 	.short	0x0001
        /*0022*/ 	.short	0x0008
        /*0024*/ 	.byte	0x00, 0xf5, 0x21, 0x00


	//----- nvinfo : EIATTR_KPARAM_INFO
	.align		4
.L_11:
        /*0028*/ 	.byte	0x04, 0x17
        /*002a*/ 	.short	(.L_13 - .L_12)
.L_12:
        /*002c*/ 	.word	0x00000000
        /*0030*/ 	.short	0x0000
        /*0032*/ 	.short	0x0000
        /*0034*/ 	.byte	0x00, 0xf5, 0x21, 0x00


	//----- nvinfo : EIATTR_SPARSE_MMA_MASK
	.align		4
.L_13:
        /*0038*/ 	.byte	0x03, 0x50
        /*003a*/ 	.short	0x0000


	//----- nvinfo : EIATTR_MAXREG_COUNT
	.align		4
        /*003c*/ 	.byte	0x03, 0x1b
        /*003e*/ 	.short	0x00ff


	//----- nvinfo : EIATTR_MERCURY_ISA_VERSION
	.align		4
        /*0040*/ 	.byte	0x03, 0x5f
        /*0042*/ 	.short	0x0101


	//----- nvinfo : EIATTR_VRC_CTA_INIT_COUNT
	.align		4
        /*0044*/ 	.byte	0x02, 0x4a
	.zero		1
	.zero		1


	//----- nvinfo : EIATTR_EXIT_INSTR_OFFSETS
	.align		4
        /*0048*/ 	.byte	0x04, 0x1c
        /*004a*/ 	.short	(.L_15 - .L_14)


	//   ....[0]....
.L_14:
        /*004c*/ 	.word	0x00000070


	//   ....[1]....
        /*0050*/ 	.word	0x00000100


	//----- nvinfo : EIATTR_CBANK_PARAM_SIZE
	.align		4
.L_15:
        /*0054*/ 	.byte	0x03, 0x19
        /*0056*/ 	.short	0x0014


	//----- nvinfo : EIATTR_PARAM_CBANK
	.align		4
        /*0058*/ 	.byte	0x04, 0x0a
        /*005a*/ 	.short	(.L_17 - .L_16)
	.align		4
.L_16:
        /*005c*/ 	.word	index@(.nv.constant0._Z9vectorIncPiS_i)
        /*0060*/ 	.short	0x0380
        /*0062*/ 	.short	0x0014


	//----- nvinfo : EIATTR_SW_WAR
	.align		4
.L_17:
        /*0064*/ 	.byte	0x04, 0x36
        /*0066*/ 	.short	(.L_19 - .L_18)
.L_18:
        /*0068*/ 	.word	0x00000008
.L_19:


//--------------------- .nv.callgraph             --------------------------
	.section	.nv.callgraph,"",@"SHT_CUDA_CALLGRAPH"
	.align	4
	.sectionentsize	8
	.align		4
        /*0000*/ 	.word	0x00000000
	.align		4
        /*0004*/ 	.word	0xffffffff
	.align		4
        /*0008*/ 	.word	0x00000000
	.align		4
        /*000c*/ 	.word	0xfffffffe
	.align		4
        /*0010*/ 	.word	0x00000000
	.align		4
        /*0014*/ 	.word	0xfffffffd
	.align		4
        /*0018*/ 	.word	0x00000000
	.align		4
        /*001c*/ 	.word	0xfffffffc


//--------------------- .text._Z9vectorIncPiS_i   --------------------------
	.section	.text._Z9vectorIncPiS_i,"ax",@progbits
	.align	128
        .global         _Z9vectorIncPiS_i
        .type           _Z9vectorIncPiS_i,@function
        .size           _Z9vectorIncPiS_i,(.L_x_1 - _Z9vectorIncPiS_i)
        .other          _Z9vectorIncPiS_i,@"STO_CUDA_ENTRY STV_DEFAULT"
_Z9vectorIncPiS_i:
.text._Z9vectorIncPiS_i:
[----:B------:R-:W-:Y:S01]  /*0000*/  LDC R1, c[0x0][0x37c] ;  /* 0x0000df00ff017b82 */ /* 0x000fe20000000800 */
[----:B------:R-:W0:Y:S01]  /*0010*/  S2R R7, SR_CTAID.X ;  /* 0x0000000000077919 */ /* 0x000e220000002500 */
[----:B------:R-:W0:Y:S01]  /*0020*/  LDCU UR4, c[0x0][0x360] ;  /* 0x00006c00ff0477ac */ /* 0x000e220008000800 */
[----:B------:R-:W0:Y:S01]  /*0030*/  S2R R0, SR_TID.X ;  /* 0x0000000000007919 */ /* 0x000e220000002100 */
[----:B------:R-:W1:Y:S01]  /*0040*/  LDCU UR5, c[0x0][0x390] ;  /* 0x00007200ff0577ac */ /* 0x000e620008000800 */
[----:B0-----:R-:W-:-:S05]  /*0050*/  IMAD R7, R7, UR4, R0 ;  /* 0x0000000407077c24 */ /* 0x001fca000f8e0200 */
[----:B-1----:R-:W-:-:S13]  /*0060*/  ISETP.GE.AND P0, PT, R7, UR5, PT ;  /* 0x0000000507007c0c */ /* 0x002fda000bf06270 */
[----:B------:R-:W-:Y:S05]  /*0070*/  @P0 EXIT ;  /* 0x000000000000094d */ /* 0x000fea0003800000 */
[----:B------:R-:W0:Y:S01]  /*0080*/  LDC.64 R2, c[0x0][0x380] ;  /* 0x0000e000ff027b82 */ /* 0x000e220000000a00 */
[----:B------:R-:W1:Y:S07]  /*0090*/  LDCU.64 UR4, c[0x0][0x358] ;  /* 0x00006b00ff0477ac */ /* 0x000e6e0008000a00 */
[----:B------:R-:W2:Y:S01]  /*00a0*/  LDC.64 R4, c[0x0][0x388] ;  /* 0x0000e200ff047b82 */ /* 0x000ea20000000a00 */
[----:B0-----:R-:W-:-:S06]  /*00b0*/  IMAD.WIDE R2, R7, 0x4, R2 ;  /* 0x0000000407027825 */ /* 0x001fcc00078e0202 */
[----:B-1----:R-:W3:Y:S01]  /*00c0*/  LDG.E R2, desc[UR4][R2.64] ;  /* 0x0000000402027981 */ /* 0x002ee2000c1e1900 */
[----:B--2---:R-:W-:Y:S01]  /*00d0*/  IMAD.WIDE R4, R7, 0x4, R4 ;  /* 0x0000000407047825 */ /* 0x004fe200078e0204 */
[----:B---3--:R-:W-:-:S05]  /*00e0*/  IADD3 R7, PT, PT, R2, 0x1, RZ ;  /* 0x0000000102077810 */ /* 0x008fca0007ffe0ff */
[----:B------:R-:W-:Y:S01]  /*00f0*/  STG.E desc[UR4][R4.64], R7 ;  /* 0x0000000704007986 */ /* 0x000fe2000c101904 */
[----:B------:R-:W-:Y:S05]  /*0100*/  EXIT ;  /* 0x000000000000794d */ /* 0x000fea0003800000 */
.L_x_0:
[----:B------:R-:W-:-:S00]  /*0110*/  BRA `(.L_x_0) ;  /* 0xfffffffc00fc7947 */ /* 0x000fc0000383ffff */
[----:B------:R-:W-:-:S00]  /*0120*/  NOP ;  /* 0x0000000000007918 */ /* 0x000fc00000000000 */
        /* <DEDUP_REMOVED lines=13> */
.L_x_1:


//--------------------- .nv.shared.reserved.0     --------------------------
	.section	.nv.shared.reserved.0,"aw",@nobits
	.weak		__nv_reservedSMEM_offset_0_alias
	.size		__nv_reservedSMEM_offset_0_alias, 0, 64
	.other		__nv_reservedSMEM_offset_0_alias,@"STO_CUDA_RESERVED_SHARED STV_DEFAULT"
__nv_reservedSMEM_offset_0_alias:
	.zero		0
	.zero		64


//--------------------- .nv.constant0._Z9vectorIncPiS_i --------------------------
	.section	.nv.constant0._Z9vectorIncPiS_i,"a",@progbits
	.sectionflags	@""
	.align	4
.nv.constant0._Z9vectorIncPiS_i:
	.zero		916


//--------------------- SYMBOLS --------------------------

	.type		.nv.reservedSmem.offset0,@object
	.size		.nv.reservedSmem.offset0,0x4
